//
// Generated by NVIDIA NVVM Compiler
//
// Compiler Build ID: CL-36424714
// Cuda compilation tools, release 13.0, V13.0.88
// Based on NVVM 20.0.0
//

.version 9.0
.target sm_100
.address_size 64

	// .globl	_Z3atbPKdS0_Pdiii
// _ZZ3atbPKdS0_PdiiiE2As has been demoted
// _ZZ3atbPKdS0_PdiiiE2Bs has been demoted

.visible .entry _Z3atbPKdS0_Pdiii(
	.param .u64 .ptr .align 1 _Z3atbPKdS0_Pdiii_param_0,
	.param .u64 .ptr .align 1 _Z3atbPKdS0_Pdiii_param_1,
	.param .u64 .ptr .align 1 _Z3atbPKdS0_Pdiii_param_2,
	.param .u32 _Z3atbPKdS0_Pdiii_param_3,
	.param .u32 _Z3atbPKdS0_Pdiii_param_4,
	.param .u32 _Z3atbPKdS0_Pdiii_param_5
)
{
	.reg .pred 	%p<18>;
	.reg .b32 	%r<50>;
	.reg .b64 	%rd<22>;
	.reg .b64 	%fd<178>;
	// demoted variable
	.shared .align 8 .b8 _ZZ3atbPKdS0_PdiiiE2As[16384];
	// demoted variable
	.shared .align 8 .b8 _ZZ3atbPKdS0_PdiiiE2Bs[8192];
	ld.param.u64 	%rd4, [_Z3atbPKdS0_Pdiii_param_0];
	ld.param.u64 	%rd5, [_Z3atbPKdS0_Pdiii_param_2];
	ld.param.u32 	%r25, [_Z3atbPKdS0_Pdiii_param_3];
	ld.param.u32 	%r26, [_Z3atbPKdS0_Pdiii_param_4];
	ld.param.u32 	%r27, [_Z3atbPKdS0_Pdiii_param_5];
	cvta.to.global.u64 	%rd1, %rd4;
	cvta.to.global.u64 	%rd2, %rd5;
	mov.u32 	%r28, %ctaid.x;
	mov.u32 	%r29, %ctaid.y;
	mov.u32 	%r1, %tid.x;
	mov.u32 	%r2, %tid.y;
	shl.b32 	%r3, %r2, 1;
	mov.u32 	%r4, %ntid.y;
	mul.lo.s32 	%r30, %r29, %r4;
	shl.b32 	%r31, %r30, 1;
	add.s32 	%r5, %r31, %r3;
	mad.lo.s32 	%r6, %r4, %r28, %r1;
	mov.u32 	%r32, %ntid.x;
	mad.lo.s32 	%r7, %r28, %r32, %r1;
	mad.lo.s32 	%r8, %r26, %r5, %r7;
	mul.lo.s32 	%r9, %r27, %r25;
	mul.lo.s32 	%r10, %r26, %r25;
	setp.lt.s32 	%p1, %r27, 1;
	mov.f64 	%fd176, 0d0000000000000000;
	mov.f64 	%fd177, %fd176;
	@%p1 bra 	$L__BB0_10;
	shl.b32 	%r34, %r1, 9;
	mov.u32 	%r35, _ZZ3atbPKdS0_PdiiiE2As;
	shl.b32 	%r36, %r3, 3;
	add.s32 	%r15, %r35, %r36;
	add.s32 	%r11, %r15, %r34;
	shl.b32 	%r37, %r2, 8;
	mov.u32 	%r38, _ZZ3atbPKdS0_PdiiiE2Bs;
	add.s32 	%r39, %r38, %r37;
	shl.b32 	%r40, %r1, 3;
	add.s32 	%r12, %r39, %r40;
	mul.lo.s32 	%r13, %r25, %r4;
	mul.lo.s32 	%r14, %r26, %r4;
	mul.lo.s32 	%r16, %r27, %r26;
	mad.lo.s32 	%r48, %r26, %r2, %r6;
	mad.lo.s32 	%r49, %r25, %r1, %r5;
	mov.f64 	%fd177, 0d0000000000000000;
	mov.b32 	%r47, 0;
	mov.f64 	%fd176, %fd177;
$L__BB0_2:
	add.s32 	%r41, %r5, 1;
	setp.ge.s32 	%p2, %r41, %r25;
	setp.ge.s32 	%p3, %r49, %r9;
	or.pred  	%p4, %p2, %p3;
	@%p4 bra 	$L__BB0_4;
	mul.wide.s32 	%rd10, %r49, 8;
	add.s64 	%rd11, %rd1, %rd10;
	ld.global.f64 	%fd12, [%rd11];
	st.shared.f64 	[%r11], %fd12;
	ld.global.f64 	%fd13, [%rd11+8];
	st.shared.f64 	[%r11+8], %fd13;
	bra.uni 	$L__BB0_7;
$L__BB0_4:
	setp.ge.s32 	%p6, %r5, %r25;
	or.pred  	%p7, %p6, %p3;
	@%p7 bra 	$L__BB0_6;
	mul.wide.s32 	%rd7, %r49, 8;
	add.s64 	%rd8, %rd1, %rd7;
	ld.global.f64 	%fd11, [%rd8];
	st.shared.f64 	[%r11], %fd11;
	mov.b64 	%rd9, 0;
	st.shared.u64 	[%r11+8], %rd9;
	bra.uni 	$L__BB0_7;
$L__BB0_6:
	mov.b64 	%rd6, 0;
	st.shared.u64 	[%r11], %rd6;
	st.shared.u64 	[%r11+8], %rd6;
$L__BB0_7:
	setp.ge.s32 	%p8, %r6, %r26;
	setp.ge.s32 	%p9, %r48, %r16;
	mov.f64 	%fd175, 0d0000000000000000;
	or.pred  	%p10, %p8, %p9;
	@%p10 bra 	$L__BB0_9;
	ld.param.u64 	%rd21, [_Z3atbPKdS0_Pdiii_param_1];
	cvta.to.global.u64 	%rd12, %rd21;
	mul.wide.s32 	%rd13, %r48, 8;
	add.s64 	%rd14, %rd12, %rd13;
	ld.global.f64 	%fd175, [%rd14];
$L__BB0_9:
	st.shared.f64 	[%r12], %fd175;
	bar.sync 	0;
	add.s32 	%r47, %r47, 32;
	ld.shared.f64 	%fd15, [%r15];
	mov.u32 	%r42, %tid.x;
	shl.b32 	%r43, %r42, 3;
	mov.u32 	%r44, _ZZ3atbPKdS0_PdiiiE2Bs;
	add.s32 	%r45, %r44, %r43;
	ld.shared.f64 	%fd16, [%r45];
	fma.rn.f64 	%fd17, %fd15, %fd16, %fd176;
	ld.shared.f64 	%fd18, [%r15+8];
	fma.rn.f64 	%fd19, %fd16, %fd18, %fd177;
	ld.shared.f64 	%fd20, [%r15+512];
	ld.shared.f64 	%fd21, [%r45+256];
	fma.rn.f64 	%fd22, %fd20, %fd21, %fd17;
	ld.shared.f64 	%fd23, [%r15+520];
	fma.rn.f64 	%fd24, %fd21, %fd23, %fd19;
	ld.shared.f64 	%fd25, [%r15+1024];
	ld.shared.f64 	%fd26, [%r45+512];
	fma.rn.f64 	%fd27, %fd25, %fd26, %fd22;
	ld.shared.f64 	%fd28, [%r15+1032];
	fma.rn.f64 	%fd29, %fd26, %fd28, %fd24;
	ld.shared.f64 	%fd30, [%r15+1536];
	ld.shared.f64 	%fd31, [%r45+768];
	fma.rn.f64 	%fd32, %fd30, %fd31, %fd27;
	ld.shared.f64 	%fd33, [%r15+1544];
	fma.rn.f64 	%fd34, %fd31, %fd33, %fd29;
	ld.shared.f64 	%fd35, [%r15+2048];
	ld.shared.f64 	%fd36, [%r45+1024];
	fma.rn.f64 	%fd37, %fd35, %fd36, %fd32;
	ld.shared.f64 	%fd38, [%r15+2056];
	fma.rn.f64 	%fd39, %fd36, %fd38, %fd34;
	ld.shared.f64 	%fd40, [%r15+2560];
	ld.shared.f64 	%fd41, [%r45+1280];
	fma.rn.f64 	%fd42, %fd40, %fd41, %fd37;
	ld.shared.f64 	%fd43, [%r15+2568];
	fma.rn.f64 	%fd44, %fd41, %fd43, %fd39;
	ld.shared.f64 	%fd45, [%r15+3072];
	ld.shared.f64 	%fd46, [%r45+1536];
	fma.rn.f64 	%fd47, %fd45, %fd46, %fd42;
	ld.shared.f64 	%fd48, [%r15+3080];
	fma.rn.f64 	%fd49, %fd46, %fd48, %fd44;
	ld.shared.f64 	%fd50, [%r15+3584];
	ld.shared.f64 	%fd51, [%r45+1792];
	fma.rn.f64 	%fd52, %fd50, %fd51, %fd47;
	ld.shared.f64 	%fd53, [%r15+3592];
	fma.rn.f64 	%fd54, %fd51, %fd53, %fd49;
	ld.shared.f64 	%fd55, [%r15+4096];
	ld.shared.f64 	%fd56, [%r45+2048];
	fma.rn.f64 	%fd57, %fd55, %fd56, %fd52;
	ld.shared.f64 	%fd58, [%r15+4104];
	fma.rn.f64 	%fd59, %fd56, %fd58, %fd54;
	ld.shared.f64 	%fd60, [%r15+4608];
	ld.shared.f64 	%fd61, [%r45+2304];
	fma.rn.f64 	%fd62, %fd60, %fd61, %fd57;
	ld.shared.f64 	%fd63, [%r15+4616];
	fma.rn.f64 	%fd64, %fd61, %fd63, %fd59;
	ld.shared.f64 	%fd65, [%r15+5120];
	ld.shared.f64 	%fd66, [%r45+2560];
	fma.rn.f64 	%fd67, %fd65, %fd66, %fd62;
	ld.shared.f64 	%fd68, [%r15+5128];
	fma.rn.f64 	%fd69, %fd66, %fd68, %fd64;
	ld.shared.f64 	%fd70, [%r15+5632];
	ld.shared.f64 	%fd71, [%r45+2816];
	fma.rn.f64 	%fd72, %fd70, %fd71, %fd67;
	ld.shared.f64 	%fd73, [%r15+5640];
	fma.rn.f64 	%fd74, %fd71, %fd73, %fd69;
	ld.shared.f64 	%fd75, [%r15+6144];
	ld.shared.f64 	%fd76, [%r45+3072];
	fma.rn.f64 	%fd77, %fd75, %fd76, %fd72;
	ld.shared.f64 	%fd78, [%r15+6152];
	fma.rn.f64 	%fd79, %fd76, %fd78, %fd74;
	ld.shared.f64 	%fd80, [%r15+6656];
	ld.shared.f64 	%fd81, [%r45+3328];
	fma.rn.f64 	%fd82, %fd80, %fd81, %fd77;
	ld.shared.f64 	%fd83, [%r15+6664];
	fma.rn.f64 	%fd84, %fd81, %fd83, %fd79;
	ld.shared.f64 	%fd85, [%r15+7168];
	ld.shared.f64 	%fd86, [%r45+3584];
	fma.rn.f64 	%fd87, %fd85, %fd86, %fd82;
	ld.shared.f64 	%fd88, [%r15+7176];
	fma.rn.f64 	%fd89, %fd86, %fd88, %fd84;
	ld.shared.f64 	%fd90, [%r15+7680];
	ld.shared.f64 	%fd91, [%r45+3840];
	fma.rn.f64 	%fd92, %fd90, %fd91, %fd87;
	ld.shared.f64 	%fd93, [%r15+7688];
	fma.rn.f64 	%fd94, %fd91, %fd93, %fd89;
	ld.shared.f64 	%fd95, [%r15+8192];
	ld.shared.f64 	%fd96, [%r45+4096];
	fma.rn.f64 	%fd97, %fd95, %fd96, %fd92;
	ld.shared.f64 	%fd98, [%r15+8200];
	fma.rn.f64 	%fd99, %fd96, %fd98, %fd94;
	ld.shared.f64 	%fd100, [%r15+8704];
	ld.shared.f64 	%fd101, [%r45+4352];
	fma.rn.f64 	%fd102, %fd100, %fd101, %fd97;
	ld.shared.f64 	%fd103, [%r15+8712];
	fma.rn.f64 	%fd104, %fd101, %fd103, %fd99;
	ld.shared.f64 	%fd105, [%r15+9216];
	ld.shared.f64 	%fd106, [%r45+4608];
	fma.rn.f64 	%fd107, %fd105, %fd106, %fd102;
	ld.shared.f64 	%fd108, [%r15+9224];
	fma.rn.f64 	%fd109, %fd106, %fd108, %fd104;
	ld.shared.f64 	%fd110, [%r15+9728];
	ld.shared.f64 	%fd111, [%r45+4864];
	fma.rn.f64 	%fd112, %fd110, %fd111, %fd107;
	ld.shared.f64 	%fd113, [%r15+9736];
	fma.rn.f64 	%fd114, %fd111, %fd113, %fd109;
	ld.shared.f64 	%fd115, [%r15+10240];
	ld.shared.f64 	%fd116, [%r45+5120];
	fma.rn.f64 	%fd117, %fd115, %fd116, %fd112;
	ld.shared.f64 	%fd118, [%r15+10248];
	fma.rn.f64 	%fd119, %fd116, %fd118, %fd114;
	ld.shared.f64 	%fd120, [%r15+10752];
	ld.shared.f64 	%fd121, [%r45+5376];
	fma.rn.f64 	%fd122, %fd120, %fd121, %fd117;
	ld.shared.f64 	%fd123, [%r15+10760];
	fma.rn.f64 	%fd124, %fd121, %fd123, %fd119;
	ld.shared.f64 	%fd125, [%r15+11264];
	ld.shared.f64 	%fd126, [%r45+5632];
	fma.rn.f64 	%fd127, %fd125, %fd126, %fd122;
	ld.shared.f64 	%fd128, [%r15+11272];
	fma.rn.f64 	%fd129, %fd126, %fd128, %fd124;
	ld.shared.f64 	%fd130, [%r15+11776];
	ld.shared.f64 	%fd131, [%r45+5888];
	fma.rn.f64 	%fd132, %fd130, %fd131, %fd127;
	ld.shared.f64 	%fd133, [%r15+11784];
	fma.rn.f64 	%fd134, %fd131, %fd133, %fd129;
	ld.shared.f64 	%fd135, [%r15+12288];
	ld.shared.f64 	%fd136, [%r45+6144];
	fma.rn.f64 	%fd137, %fd135, %fd136, %fd132;
	ld.shared.f64 	%fd138, [%r15+12296];
	fma.rn.f64 	%fd139, %fd136, %fd138, %fd134;
	ld.shared.f64 	%fd140, [%r15+12800];
	ld.shared.f64 	%fd141, [%r45+6400];
	fma.rn.f64 	%fd142, %fd140, %fd141, %fd137;
	ld.shared.f64 	%fd143, [%r15+12808];
	fma.rn.f64 	%fd144, %fd141, %fd143, %fd139;
	ld.shared.f64 	%fd145, [%r15+13312];
	ld.shared.f64 	%fd146, [%r45+6656];
	fma.rn.f64 	%fd147, %fd145, %fd146, %fd142;
	ld.shared.f64 	%fd148, [%r15+13320];
	fma.rn.f64 	%fd149, %fd146, %fd148, %fd144;
	ld.shared.f64 	%fd150, [%r15+13824];
	ld.shared.f64 	%fd151, [%r45+6912];
	fma.rn.f64 	%fd152, %fd150, %fd151, %fd147;
	ld.shared.f64 	%fd153, [%r15+13832];
	fma.rn.f64 	%fd154, %fd151, %fd153, %fd149;
	ld.shared.f64 	%fd155, [%r15+14336];
	ld.shared.f64 	%fd156, [%r45+7168];
	fma.rn.f64 	%fd157, %fd155, %fd156, %fd152;
	ld.shared.f64 	%fd158, [%r15+14344];
	fma.rn.f64 	%fd159, %fd156, %fd158, %fd154;
	ld.shared.f64 	%fd160, [%r15+14848];
	ld.shared.f64 	%fd161, [%r45+7424];
	fma.rn.f64 	%fd162, %fd160, %fd161, %fd157;
	ld.shared.f64 	%fd163, [%r15+14856];
	fma.rn.f64 	%fd164, %fd161, %fd163, %fd159;
	ld.shared.f64 	%fd165, [%r15+15360];
	ld.shared.f64 	%fd166, [%r45+7680];
	fma.rn.f64 	%fd167, %fd165, %fd166, %fd162;
	ld.shared.f64 	%fd168, [%r15+15368];
	fma.rn.f64 	%fd169, %fd166, %fd168, %fd164;
	ld.shared.f64 	%fd170, [%r15+15872];
	ld.shared.f64 	%fd171, [%r45+7936];
	fma.rn.f64 	%fd176, %fd170, %fd171, %fd167;
	ld.shared.f64 	%fd172, [%r15+15880];
	fma.rn.f64 	%fd177, %fd171, %fd172, %fd169;
	bar.sync 	0;
	add.s32 	%r49, %r49, %r13;
	add.s32 	%r48, %r48, %r14;
	setp.lt.s32 	%p11, %r47, %r27;
	@%p11 bra 	$L__BB0_2;
$L__BB0_10:
	setp.ge.u32 	%p12, %r7, %r26;
	add.s32 	%r46, %r8, %r26;
	setp.ge.s32 	%p13, %r46, %r10;
	or.pred  	%p14, %p12, %p13;
	@%p14 bra 	$L__BB0_12;
	mul.wide.s32 	%rd17, %r8, 8;
	add.s64 	%rd18, %rd2, %rd17;
	st.global.f64 	[%rd18], %fd176;
	mul.wide.s32 	%rd19, %r26, 8;
	add.s64 	%rd20, %rd18, %rd19;
	st.global.f64 	[%rd20], %fd177;
	bra.uni 	$L__BB0_14;
$L__BB0_12:
	setp.ge.u32 	%p15, %r7, %r26;
	setp.ge.s32 	%p16, %r8, %r10;
	or.pred  	%p17, %p15, %p16;
	@%p17 bra 	$L__BB0_14;
	mul.wide.s32 	%rd15, %r8, 8;
	add.s64 	%rd16, %rd2, %rd15;
	st.global.f64 	[%rd16], %fd176;
$L__BB0_14:
	ret;

}


// ===== COMPILED SASS (sm_100) =====

	.target	sm_100

	.elftype	@"ET_EXEC"


//--------------------- .note.nv.tkinfo           --------------------------
	.section	.note.nv.tkinfo,"",@"SHT_NOTE"
	.sectionflags	@"SHF_NOTE_NV_TKINFO"
	.tkinfo
        /*0018*/ 	.word	0x00000002
        /*0030*/ 	.string	""
        /*0030*/ 	.string	"ptxas"
        /*0030*/ 	.string	"Cuda compilation tools, release 13.0, V13.0.88"
        /*0030*/ 	.string	"Build cuda_13.0.r13.0/compiler.36424714_0"
        /*0030*/ 	.string	"-arch sm_100 -m 64 "



//--------------------- .note.nv.cuinfo           --------------------------
	.section	.note.nv.cuinfo,"",@"SHT_NOTE"
	.sectionflags	@"SHF_NOTE_NV_CUINFO"
        /*0018*/ 	.short	0x0002
        /*001a*/ 	.short	0x0064
        /*001c*/ 	.short	0x0082
	.zero		2


//--------------------- .nv.info                  --------------------------
	.section	.nv.info,"",@"SHT_CUDA_INFO"
	.align	4


	//----- nvinfo : EIATTR_REGCOUNT
	.align		4
        /*0000*/ 	.byte	0x04, 0x2f
        /*0002*/ 	.short	(.L_1 - .L_0)
	.align		4
.L_0:
        /*0004*/ 	.word	index@(_Z3atbPKdS0_Pdiii)
        /*0008*/ 	.word	0x00000028


	//----- nvinfo : EIATTR_FRAME_SIZE
	.align		4
.L_1:
        /*000c*/ 	.byte	0x04, 0x11
        /*000e*/ 	.short	(.L_3 - .L_2)
	.align		4
.L_2:
        /*0010*/ 	.word	index@(_Z3atbPKdS0_Pdiii)
        /*0014*/ 	.word	0x00000000


	//----- nvinfo : EIATTR_MIN_STACK_SIZE
	.align		4
.L_3:
        /*0018*/ 	.byte	0x04, 0x12
        /*001a*/ 	.short	(.L_5 - .L_4)
	.align		4
.L_4:
        /*001c*/ 	.word	index@(_Z3atbPKdS0_Pdiii)
        /*0020*/ 	.word	0x00000000
.L_5:


//--------------------- .nv.compat                --------------------------
	.section	.nv.compat,"",@"SHT_CUDA_COMPAT_INFO"
	.align	4
        /*0000*/ 	.byte	0x02, 0x09, 0x00, 0x00, 0x02, 0x02, 0x01, 0x00, 0x02, 0x05, 0x05, 0x00, 0x03, 0x07, 0x01, 0x01
        /*0010*/ 	.byte	0x02, 0x03, 0x00, 0x00, 0x02, 0x06, 0x01, 0x00, 0x04, 0x0b, 0x08, 0x00, 0x01, 0x00, 0x00, 0x00
        /*0020*/ 	.byte	0x00, 0x00, 0x00, 0x00


//--------------------- .nv.info._Z3atbPKdS0_Pdiii --------------------------
	.section	.nv.info._Z3atbPKdS0_Pdiii,"",@"SHT_CUDA_INFO"
	.sectionflags	@""
	.align	4


	//----- nvinfo : EIATTR_CUDA_API_VERSION
	.align		4
        /*0000*/ 	.byte	0x04, 0x37
        /*0002*/ 	.short	(.L_7 - .L_6)
.L_6:
        /*0004*/ 	.word	0x00000082


	//----- nvinfo : EIATTR_KPARAM_INFO
	.align		4
.L_7:
        /*0008*/ 	.byte	0x04, 0x17
        /*000a*/ 	.short	(.L_9 - .L_8)
.L_8:
        /*000c*/ 	.word	0x00000000
        /*0010*/ 	.short	0x0005
        /*0012*/ 	.short	0x0020
        /*0014*/ 	.byte	0x00, 0xf0, 0x11, 0x00


	//----- nvinfo : EIATTR_KPARAM_INFO
	.align		4
.L_9:
        /*0018*/ 	.byte	0x04, 0x17
        /*001a*/ 	.short	(.L_11 - .L_10)
.L_10:
        /*001c*/ 	.word	0x00000000
        /*0020*/ 	.short	0x0004
        /*0022*/ 	.short	0x001c
        /*0024*/ 	.byte	0x00, 0xf0, 0x11, 0x00


	//----- nvinfo : EIATTR_KPARAM_INFO
	.align		4
.L_11:
        /*0028*/ 	.byte	0x04, 0x17
        /*002a*/ 	.short	(.L_13 - .L_12)
.L_12:
        /*002c*/ 	.word	0x00000000
        /*0030*/ 	.short	0x0003
        /*0032*/ 	.short	0x0018
        /*0034*/ 	.byte	0x00, 0xf0, 0x11, 0x00


	//----- nvinfo : EIATTR_KPARAM_INFO
	.align		4
.L_13:
        /*0038*/ 	.byte	0x04, 0x17
        /*003a*/ 	.short	(.L_15 - .L_14)
.L_14:
        /*003c*/ 	.word	0x00000000
        /*0040*/ 	.short	0x0002
        /*0042*/ 	.short	0x0010
        /*0044*/ 	.byte	0x00, 0xf5, 0x21, 0x00


	//----- nvinfo : EIATTR_KPARAM_INFO
	.align		4
.L_15:
        /*0048*/ 	.byte	0x04, 0x17
        /*004a*/ 	.short	(.L_17 - .L_16)
.L_16:
        /*004c*/ 	.word	0x00000000
        /*0050*/ 	.short	0x0001
        /*0052*/ 	.short	0x0008
        /*0054*/ 	.byte	0x00, 0xf5, 0x21, 0x00


	//----- nvinfo : EIATTR_KPARAM_INFO
	.align		4
.L_17:
        /*0058*/ 	.byte	0x04, 0x17
        /*005a*/ 	.short	(.L_19 - .L_18)
.L_18:
        /*005c*/ 	.word	0x00000000
        /*0060*/ 	.short	0x0000
        /*0062*/ 	.short	0x0000
        /*0064*/ 	.byte	0x00, 0xf5, 0x21, 0x00


	//----- nvinfo : EIATTR_SPARSE_MMA_MASK
	.align		4
.L_19:
        /*0068*/ 	.byte	0x03, 0x50
        /*006a*/ 	.short	0x0000


	//----- nvinfo : EIATTR_MAXREG_COUNT
	.align		4
        /*006c*/ 	.byte	0x03, 0x1b
        /*006e*/ 	.short	0x00ff


	//----- nvinfo : EIATTR_NUM_BARRIERS
	.align		4
        /*0070*/ 	.byte	0x02, 0x4c
        /*0072*/ 	.byte	0x01
	.zero		1


	//----- nvinfo : EIATTR_MERCURY_ISA_VERSION
	.align		4
        /*0074*/ 	.byte	0x03, 0x5f
        /*0076*/ 	.short	0x0101


	//----- nvinfo : EIATTR_VRC_CTA_INIT_COUNT
	.align		4
        /*0078*/ 	.byte	0x02, 0x4a
	.zero		1
	.zero		1


	//----- nvinfo : EIATTR_EXIT_INSTR_OFFSETS
	.align		4
        /*007c*/ 	.byte	0x04, 0x1c
        /*007e*/ 	.short	(.L_21 - .L_20)


	//   ....[0]....
.L_20:
        /*0080*/ 	.word	0x00000d30


	//   ....[1]....
        /*0084*/ 	.word	0x00000d60


	//   ....[2]....
        /*0088*/ 	.word	0x00000da0


	//----- nvinfo : EIATTR_CRS_STACK_SIZE
	.align		4
.L_21:
        /*008c*/ 	.byte	0x04, 0x1e
        /*008e*/ 	.short	(.L_23 - .L_22)
.L_22:
        /*0090*/ 	.word	0x00000000


	//----- nvinfo : EIATTR_CBANK_PARAM_SIZE
	.align		4
.L_23:
        /*0094*/ 	.byte	0x03, 0x19
        /*0096*/ 	.short	0x0024


	//----- nvinfo : EIATTR_PARAM_CBANK
	.align		4
        /*0098*/ 	.byte	0x04, 0x0a
        /*009a*/ 	.short	(.L_25 - .L_24)
	.align		4
.L_24:
        /*009c*/ 	.word	index@(.nv.constant0._Z3atbPKdS0_Pdiii)
        /*00a0*/ 	.short	0x0380
        /*00a2*/ 	.short	0x0024


	//----- nvinfo : EIATTR_SW_WAR
	.align		4
.L_25:
        /*00a4*/ 	.byte	0x04, 0x36
        /*00a6*/ 	.short	(.L_27 - .L_26)
.L_26:
        /*00a8*/ 	.word	0x00000008
.L_27:


//--------------------- .nv.callgraph             --------------------------
	.section	.nv.callgraph,"",@"SHT_CUDA_CALLGRAPH"
	.align	4
	.sectionentsize	8
	.align		4
        /*0000*/ 	.word	0x00000000
	.align		4
        /*0004*/ 	.word	0xffffffff
	.align		4
        /*0008*/ 	.word	0x00000000
	.align		4
        /*000c*/ 	.word	0xfffffffe
	.align		4
        /*0010*/ 	.word	0x00000000
	.align		4
        /*0014*/ 	.word	0xfffffffd
	.align		4
        /*0018*/ 	.word	0x00000000
	.align		4
        /*001c*/ 	.word	0xfffffffc


//--------------------- .text._Z3atbPKdS0_Pdiii   --------------------------
	.section	.text._Z3atbPKdS0_Pdiii,"ax",@progbits
	.align	128
        .global         _Z3atbPKdS0_Pdiii
        .type           _Z3atbPKdS0_Pdiii,@function
        .size           _Z3atbPKdS0_Pdiii,(.L_x_6 - _Z3atbPKdS0_Pdiii)
        .other          _Z3atbPKdS0_Pdiii,@"STO_CUDA_ENTRY STV_DEFAULT"
_Z3atbPKdS0_Pdiii:
.text._Z3atbPKdS0_Pdiii:
[----:B------:R-:W-:Y:S01]  /*0000*/  LDC R1, c[0x0][0x37c] ;  /* 0x0000df00ff017b82 */ /* 0x000fe20000000800 */
[----:B------:R-:W0:Y:S07]  /*0010*/  S2R R7, SR_TID.Y ;  /* 0x0000000000077919 */ /* 0x000e2e0000002200 */
[----:B------:R-:W0:Y:S01]  /*0020*/  S2UR UR4, SR_CTAID.Y ;  /* 0x00000000000479c3 */ /* 0x000e220000002600 */
[----:B------:R-:W1:Y:S01]  /*0030*/  LDCU UR11, c[0x0][0x3a0] ;  /* 0x00007400ff0b77ac */ /* 0x000e620008000800 */
[----:B------:R-:W-:Y:S01]  /*0040*/  CS2R R24, SRZ ;  /* 0x0000000000187805 */ /* 0x000fe2000001ff00 */
[----:B------:R-:W2:Y:S01]  /*0050*/  S2R R6, SR_TID.X ;  /* 0x0000000000067919 */ /* 0x000ea20000002100 */
[----:B------:R-:W-:Y:S01]  /*0060*/  CS2R R26, SRZ ;  /* 0x00000000001a7805 */ /* 0x000fe2000001ff00 */
[----:B------:R-:W3:Y:S03]  /*0070*/  LDCU.64 UR12, c[0x0][0x398] ;  /* 0x00007300ff0c77ac */ /* 0x000ee60008000a00 */
[----:B------:R-:W0:Y:S01]  /*0080*/  LDC R0, c[0x0][0x364] ;  /* 0x0000d900ff007b82 */ /* 0x000e220000000800 */
[----:B------:R-:W4:Y:S07]  /*0090*/  LDCU.64 UR8, c[0x0][0x358] ;  /* 0x00006b00ff0877ac */ /* 0x000f2e0008000a00 */
[----:B------:R-:W2:Y:S01]  /*00a0*/  S2UR UR7, SR_CTAID.X ;  /* 0x00000000000779c3 */ /* 0x000ea20000002500 */
[----:B-1----:R-:W-:Y:S01]  /*00b0*/  UISETP.GE.AND UP0, UPT, UR11, 0x1, UPT ;  /* 0x000000010b00788c */ /* 0x002fe2000bf06270 */
[----:B---3--:R-:W-:-:S06]  /*00c0*/  IMAD.U32 R22, RZ, RZ, UR13 ;  /* 0x0000000dff167e24 */ /* 0x008fcc000f8e00ff */
[----:B------:R-:W2:Y:S01]  /*00d0*/  LDC R3, c[0x0][0x360] ;  /* 0x0000d800ff037b82 */ /* 0x000ea20000000800 */
[----:B------:R-:W-:Y:S02]  /*00e0*/  IMAD R18, R22, UR12, RZ ;  /* 0x0000000c16127c24 */ /* 0x000fe4000f8e02ff */
[----:B0-----:R-:W-:-:S04]  /*00f0*/  IMAD R23, R0, UR4, R7 ;  /* 0x0000000400177c24 */ /* 0x001fc8000f8e0207 */
[----:B------:R-:W-:Y:S02]  /*0100*/  IMAD.SHL.U32 R23, R23, 0x2, RZ ;  /* 0x0000000217177824 */ /* 0x000fe400078e00ff */
[----:B--2---:R-:W-:-:S04]  /*0110*/  IMAD R20, R3, UR7, R6 ;  /* 0x0000000703147c24 */ /* 0x004fc8000f8e0206 */
[----:B------:R-:W-:Y:S01]  /*0120*/  IMAD R19, R23, R22, R20 ;  /* 0x0000001617137224 */ /* 0x000fe200078e0214 */
[----:B----4-:R-:W-:Y:S06]  /*0130*/  BRA.U !UP0, `(.L_x_0) ;  /* 0x0000000908dc7547 */ /* 0x010fec000b800000 */
[----:B------:R-:W0:Y:S01]  /*0140*/  S2UR UR6, SR_CgaCtaId ;  /* 0x00000000000679c3 */ /* 0x000e220000008800 */
[----:B------:R-:W-:Y:S01]  /*0150*/  UMOV UR4, 0x400 ;  /* 0x0000040000047882 */ /* 0x000fe20000000000 */
[----:B------:R-:W-:Y:S01]  /*0160*/  IMAD R21, R0, UR7, R6 ;  /* 0x0000000700157c24 */ /* 0x000fe2000f8e0206 */
[----:B------:R-:W-:Y:S01]  /*0170*/  UIADD3 UR5, UPT, UPT, UR4, 0x4000, URZ ;  /* 0x0000400004057890 */ /* 0x000fe2000fffe0ff */
[----:B------:R-:W-:Y:S01]  /*0180*/  IMAD R3, R6, UR12, R23 ;  /* 0x0000000c06037c24 */ /* 0x000fe2000f8e0217 */
[----:B------:R-:W-:Y:S01]  /*0190*/  IADD3 R4, PT, PT, R23, 0x1, RZ ;  /* 0x0000000117047810 */ /* 0x000fe20007ffe0ff */
[----:B------:R-:W-:Y:S01]  /*01a0*/  IMAD R5, R7, R22, R21 ;  /* 0x0000001607057224 */ /* 0x000fe200078e0215 */
[----:B------:R-:W-:Y:S01]  /*01b0*/  CS2R R26, SRZ ;  /* 0x00000000001a7805 */ /* 0x000fe2000001ff00 */
[----:B------:R-:W-:Y:S01]  /*01c0*/  IMAD R2, R22, UR11, RZ ;  /* 0x0000000b16027c24 */ /* 0x000fe2000f8e02ff */
[----:B------:R-:W-:Y:S01]  /*01d0*/  CS2R R24, SRZ ;  /* 0x0000000000187805 */ /* 0x000fe2000001ff00 */
[----:B------:R-:W1:Y:S01]  /*01e0*/  LDCU UR14, c[0x0][0x3a0] ;  /* 0x00007400ff0e77ac */ /* 0x000e620008000800 */
[----:B------:R-:W2:Y:S01]  /*01f0*/  LDCU UR13, c[0x0][0x398] ;  /* 0x00007300ff0d77ac */ /* 0x000ea20008000800 */
[----:B------:R-:W-:-:S02]  /*0200*/  UIMAD UR10, UR12, UR11, URZ ;  /* 0x0000000b0c0a72a4 */ /* 0x000fc4000f8e02ff */
[----:B0-----:R-:W-:Y:S02]  /*0210*/  ULEA UR4, UR6, UR4, 0x18 ;  /* 0x0000000406047291 */ /* 0x001fe4000f8ec0ff */
[----:B------:R-:W-:-:S04]  /*0220*/  ULEA UR5, UR6, UR5, 0x18 ;  /* 0x0000000506057291 */ /* 0x000fc8000f8ec0ff */
[C---:B------:R-:W-:Y:S01]  /*0230*/  LEA R16, R7.reuse, UR4, 0x4 ;  /* 0x0000000407107c11 */ /* 0x040fe2000f8e20ff */
[----:B------:R-:W-:Y:S01]  /*0240*/  UMOV UR4, URZ ;  /* 0x000000ff00047c82 */ /* 0x000fe20008000000 */
[----:B------:R-:W-:-:S03]  /*0250*/  LEA R7, R7, UR5, 0x8 ;  /* 0x0000000507077c11 */ /* 0x000fc6000f8e40ff */
[C---:B------:R-:W-:Y:S01]  /*0260*/  IMAD R17, R6.reuse, 0x200, R16 ;  /* 0x0000020006117824 */ /* 0x040fe200078e0210 */
[C---:B------:R-:W-:Y:S02]  /*0270*/  LEA R7, R6.reuse, R7, 0x3 ;  /* 0x0000000706077211 */ /* 0x040fe400078e18ff */
[----:B-12---:R-:W-:-:S07]  /*0280*/  LEA R6, R6, UR5, 0x3 ;  /* 0x0000000506067c11 */ /* 0x006fce000f8e18ff */
.L_x_4:
[----:B------:R-:W-:-:S04]  /*0290*/  ISETP.GE.AND P0, PT, R3, UR10, PT ;  /* 0x0000000a03007c0c */ /* 0x000fc8000bf06270 */
[----:B------:R-:W-:-:S13]  /*02a0*/  ISETP.GE.OR P1, PT, R4, UR13, P0 ;  /* 0x0000000d04007c0c */ /* 0x000fda0008726670 */
[----:B------:R-:W0:Y:S02]  /*02b0*/  @!P1 LDC.64 R12, c[0x0][0x380] ;  /* 0x0000e000ff0c9b82 */ /* 0x000e240000000a00 */
[----:B0-----:R-:W-:-:S05]  /*02c0*/  @!P1 IMAD.WIDE R12, R3, 0x8, R12 ;  /* 0x00000008030c9825 */ /* 0x001fca00078e020c */
[----:B--2---:R-:W2:Y:S04]  /*02d0*/  @!P1 LDG.E.64 R8, desc[UR8][R12.64] ;  /* 0x000000080c089981 */ /* 0x004ea8000c1e1b00 */
[----:B------:R-:W2:Y:S01]  /*02e0*/  @!P1 LDG.E.64 R10, desc[UR8][R12.64+0x8] ;  /* 0x000008080c0a9981 */ /* 0x000ea2000c1e1b00 */
[----:B------:R-:W-:Y:S03]  /*02f0*/  BSSY.RECONVERGENT B0, `(.L_x_1) ;  /* 0x000000c000007945 */ /* 0x000fe60003800200 */
[----:B--2---:R0:W-:Y:S01]  /*0300*/  @!P1 STS.128 [R17], R8 ;  /* 0x0000000811009388 */ /* 0x0041e20000000c00 */
[----:B------:R-:W-:Y:S05]  /*0310*/  @!P1 BRA `(.L_x_2) ;  /* 0x0000000000249947 */ /* 0x000fea0003800000 */
[----:B------:R-:W-:-:S13]  /*0320*/  ISETP.GE.OR P0, PT, R23, UR13, P0 ;  /* 0x0000000d17007c0c */ /* 0x000fda0008706670 */
[----:B------:R-:W-:Y:S05]  /*0330*/  @P0 BRA `(.L_x_3) ;  /* 0x0000000000180947 */ /* 0x000fea0003800000 */
[----:B0-----:R-:W0:Y:S02]  /*0340*/  LDC.64 R8, c[0x0][0x380] ;  /* 0x0000e000ff087b82 */ /* 0x001e240000000a00 */
[----:B0-----:R-:W-:-:S06]  /*0350*/  IMAD.WIDE R8, R3, 0x8, R8 ;  /* 0x0000000803087825 */ /* 0x001fcc00078e0208 */
[----:B------:R-:W2:Y:S01]  /*0360*/  LDG.E.64 R8, desc[UR8][R8.64] ;  /* 0x0000000808087981 */ /* 0x000ea2000c1e1b00 */
[----:B------:R-:W-:-:S05]  /*0370*/  CS2R R10, SRZ ;  /* 0x00000000000a7805 */ /* 0x000fca000001ff00 */
[----:B--2---:R1:W-:Y:S01]  /*0380*/  STS.128 [R17], R8 ;  /* 0x0000000811007388 */ /* 0x0043e20000000c00 */
[----:B------:R-:W-:Y:S05]  /*0390*/  BRA `(.L_x_2) ;  /* 0x0000000000047947 */ /* 0x000fea0003800000 */
.L_x_3:
[----:B------:R2:W-:Y:S02]  /*03a0*/  STS.128 [R17], RZ ;  /* 0x000000ff11007388 */ /* 0x0005e40000000c00 */
.L_x_2:
[----:B------:R-:W-:Y:S05]  /*03b0*/  BSYNC.RECONVERGENT B0 ;  /* 0x0000000000007941 */ /* 0x000fea0003800200 */
.L_x_1:
[----:B------:R-:W3:Y:S01]  /*03c0*/  LDC R22, c[0x0][0x39c] ;  /* 0x0000e700ff167b82 */ /* 0x000ee20000000800 */
[----:B------:R-:W-:Y:S02]  /*03d0*/  ISETP.GE.AND P0, PT, R5, R2, PT ;  /* 0x000000020500720c */ /* 0x000fe40003f06270 */
[----:B------:R-:W-:Y:S02]  /*03e0*/  CS2R R34, SRZ ;  /* 0x0000000000227805 */ /* 0x000fe4000001ff00 */
[----:B---3--:R-:W-:-:S13]  /*03f0*/  ISETP.GE.OR P0, PT, R21, R22, P0 ;  /* 0x000000161500720c */ /* 0x008fda0000706670 */
[----:B01----:R-:W0:Y:S02]  /*0400*/  @!P0 LDC.64 R8, c[0x0][0x388] ;  /* 0x0000e200ff088b82 */ /* 0x003e240000000a00 */
[----:B0-----:R-:W-:-:S05]  /*0410*/  @!P0 IMAD.WIDE R36, R5, 0x8, R8 ;  /* 0x0000000805248825 */ /* 0x001fca00078e0208 */
[----:B------:R-:W3:Y:S01]  /*0420*/  @!P0 LDG.E.64 R34, desc[UR8][R36.64] ;  /* 0x0000000824228981 */ /* 0x000ee2000c1e1b00 */
[----:B------:R-:W-:Y:S01]  /*0430*/  UIADD3 UR4, UPT, UPT, UR4, 0x20, URZ ;  /* 0x0000002004047890 */ /* 0x000fe2000fffe0ff */
[C---:B------:R-:W-:Y:S02]  /*0440*/  IMAD R3, R0.reuse, UR13, R3 ;  /* 0x0000000d00037c24 */ /* 0x040fe4000f8e0203 */
[----:B------:R-:W-:Y:S01]  /*0450*/  IMAD R5, R0, R22, R5 ;  /* 0x0000001600057224 */ /* 0x000fe200078e0205 */
[----:B------:R-:W-:Y:S01]  /*0460*/  UISETP.GE.AND UP0, UPT, UR4, UR14, UPT ;  /* 0x0000000e0400728c */ /* 0x000fe2000bf06270 */
[----:B---3--:R-:W-:Y:S01]  /*0470*/  STS.64 [R7], R34 ;  /* 0x0000002207007388 */ /* 0x008fe20000000a00 */
[----:B------:R-:W-:Y:S06]  /*0480*/  BAR.SYNC.DEFER_BLOCKING 0x0 ;  /* 0x0000000000007b1d */ /* 0x000fec0000010000 */
[----:B------:R-:W-:Y:S04]  /*0490*/  LDS.64 R32, [R6] ;  /* 0x0000000006207984 */ /* 0x000fe80000000a00 */
[----:B------:R-:W0:Y:S04]  /*04a0*/  LDS.128 R12, [R16] ;  /* 0x00000000100c7984 */ /* 0x000e280000000c00 */
[----:B------:R-:W-:Y:S04]  /*04b0*/  LDS.64 R28, [R6+0x100] ;  /* 0x00010000061c7984 */ /* 0x000fe80000000a00 */
[----:B------:R-:W1:Y:S01]  /*04c0*/  LDS.128 R8, [R16+0x200] ;  /* 0x0002000010087984 */ /* 0x000e620000000c00 */
[----:B0-----:R-:W-:-:S02]  /*04d0*/  DFMA R30, R12, R32, R24 ;  /* 0x000000200c1e722b */ /* 0x001fc40000000018 */
[----:B------:R-:W-:Y:S01]  /*04e0*/  DFMA R32, R32, R14, R26 ;  /* 0x0000000e2020722b */ /* 0x000fe2000000001a */
[----:B------:R-:W-:Y:S04]  /*04f0*/  LDS.64 R24, [R6+0x300] ;  /* 0x0003000006187984 */ /* 0x000fe80000000a00 */
[----:B------:R-:W-:Y:S01]  /*0500*/  LDS.64 R26, [R6+0x200] ;  /* 0x00020000061a7984 */ /* 0x000fe20000000a00 */
[----:B-1----:R-:W-:Y:S02]  /*0510*/  DFMA R30, R8, R28, R30 ;  /* 0x0000001c081e722b */ /* 0x002fe4000000001e */
[----:B------:R-:W-:Y:S01]  /*0520*/  DFMA R32, R28, R10, R32 ;  /* 0x0000000a1c20722b */ /* 0x000fe20000000020 */
[----:B------:R-:W0:Y:S04]  /*0530*/  LDS.128 R12, [R16+0x400] ;  /* 0x00040000100c7984 */ /* 0x000e280000000c00 */
[----:B------:R-:W1:Y:S01]  /*0540*/  LDS.128 R8, [R16+0x600] ;  /* 0x0006000010087984 */ /* 0x000e620000000c00 */
[----:B0-----:R-:W-:-:S02]  /*0550*/  DFMA R28, R12, R26, R30 ;  /* 0x0000001a0c1c722b */ /* 0x001fc4000000001e */
[----:B------:R-:W-:Y:S01]  /*0560*/  DFMA R26, R26, R14, R32 ;  /* 0x0000000e1a1a722b */ /* 0x000fe20000000020 */
[----:B------:R-:W-:Y:S04]  /*0570*/  LDS.64 R30, [R6+0x400] ;  /* 0x00040000061e7984 */ /* 0x000fe80000000a00 */
[----:B------:R-:W0:Y:S01]  /*0580*/  LDS.128 R12, [R16+0x800] ;  /* 0x00080000100c7984 */ /* 0x000e220000000c00 */
[----:B-1----:R-:W-:Y:S02]  /*0590*/  DFMA R28, R8, R24, R28 ;  /* 0x00000018081c722b */ /* 0x002fe4000000001c */
[----:B------:R-:W-:Y:S02]  /*05a0*/  DFMA R24, R24, R10, R26 ;  /* 0x0000000a1818722b */ /* 0x000fe4000000001a */
[----:B------:R-:W-:Y:S04]  /*05b0*/  LDS.64 R26, [R6+0x500] ;  /* 0x00050000061a7984 */ /* 0x000fe80000000a00 */
        /* <DEDUP_REMOVED lines=102> */
[----:B------:R-:W-:Y:S01]  /*0c20*/  DFMA R30, R26, R10, R30 ;  /* 0x0000000a1a1e722b */ /* 0x000fe2000000001e */
[----:B------:R-:W-:Y:S04]  /*0c30*/  LDS.64 R26, [R6+0x1f00] ;  /* 0x001f0000061a7984 */ /* 0x000fe80000000a00 */
[----:B------:R-:W1:Y:S01]  /*0c40*/  LDS.128 R8, [R16+0x3e00] ;  /* 0x003e000010087984 */ /* 0x000e620000000c00 */
[----:B0-----:R-:W-:-:S02]  /*0c50*/  DFMA R12, R12, R24, R28 ;  /* 0x000000180c0c722b */ /* 0x001fc4000000001c */
[----:B------:R-:W-:-:S06]  /*0c60*/  DFMA R14, R24, R14, R30 ;  /* 0x0000000e180e722b */ /* 0x000fcc000000001e */
[----:B-1----:R-:W-:Y:S02]  /*0c70*/  DFMA R24, R8, R26, R12 ;  /* 0x0000001a0818722b */ /* 0x002fe4000000000c */
[----:B------:R-:W-:Y:S01]  /*0c80*/  DFMA R26, R26, R10, R14 ;  /* 0x0000000a1a1a722b */ /* 0x000fe2000000000e */
[----:B------:R-:W-:Y:S06]  /*0c90*/  BAR.SYNC.DEFER_BLOCKING 0x0 ;  /* 0x0000000000007b1d */ /* 0x000fec0000010000 */
[----:B------:R-:W-:Y:S05]  /*0ca0*/  BRA.U !UP0, `(.L_x_4) ;  /* 0xfffffff508787547 */ /* 0x000fea000b83ffff */
.L_x_0:
[----:B------:R-:W-:-:S05]  /*0cb0*/  IMAD.IADD R3, R19, 0x1, R22 ;  /* 0x0000000113037824 */ /* 0x000fca00078e0216 */
[----:B------:R-:W-:-:S04]  /*0cc0*/  ISETP.GE.AND P0, PT, R3, R18, PT ;  /* 0x000000120300720c */ /* 0x000fc80003f06270 */
[----:B------:R-:W-:-:S13]  /*0cd0*/  ISETP.GE.U32.OR P0, PT, R20, R22, P0 ;  /* 0x000000161400720c */ /* 0x000fda0000706470 */
[----:B------:R-:W0:Y:S02]  /*0ce0*/  @!P0 LDC.64 R2, c[0x0][0x390] ;  /* 0x0000e400ff028b82 */ /* 0x000e240000000a00 */
[----:B0-----:R-:W-:-:S05]  /*0cf0*/  @!P0 IMAD.WIDE R2, R19, 0x8, R2 ;  /* 0x0000000813028825 */ /* 0x001fca00078e0202 */
[----:B------:R0:W-:Y:S01]  /*0d00*/  @!P0 STG.E.64 desc[UR8][R2.64], R24 ;  /* 0x0000001802008986 */ /* 0x0001e2000c101b08 */
[----:B------:R-:W-:-:S05]  /*0d10*/  @!P0 IMAD.WIDE R4, R22, 0x8, R2 ;  /* 0x0000000816048825 */ /* 0x000fca00078e0202 */
[----:B------:R0:W-:Y:S01]  /*0d20*/  @!P0 STG.E.64 desc[UR8][R4.64], R26 ;  /* 0x0000001a04008986 */ /* 0x0001e2000c101b08 */
[----:B------:R-:W-:Y:S05]  /*0d30*/  @!P0 EXIT ;  /* 0x000000000000894d */ /* 0x000fea0003800000 */
[----:B------:R-:W-:-:S04]  /*0d40*/  ISETP.GE.AND P0, PT, R19, R18, PT ;  /* 0x000000121300720c */ /* 0x000fc80003f06270 */
[----:B------:R-:W-:-:S13]  /*0d50*/  ISETP.GE.U32.OR P0, PT, R20, R22, P0 ;  /* 0x000000161400720c */ /* 0x000fda0000706470 */
[----:B------:R-:W-:Y:S05]  /*0d60*/  @P0 EXIT ;  /* 0x000000000000094d */ /* 0x000fea0003800000 */
[----:B0-----:R-:W0:Y:S02]  /*0d70*/  LDC.64 R2, c[0x0][0x390] ;  /* 0x0000e400ff027b82 */ /* 0x001e240000000a00 */
[----:B0-----:R-:W-:-:S05]  /*0d80*/  IMAD.WIDE R2, R19, 0x8, R2 ;  /* 0x0000000813027825 */ /* 0x001fca00078e0202 */
[----:B------:R-:W-:Y:S01]  /*0d90*/  STG.E.64 desc[UR8][R2.64], R24 ;  /* 0x0000001802007986 */ /* 0x000fe2000c101b08 */
[----:B------:R-:W-:Y:S05]  /*0da0*/  EXIT ;  /* 0x000000000000794d */ /* 0x000fea0003800000 */
.L_x_5:
[----:B------:R-:W-:-:S00]  /*0db0*/  BRA `(.L_x_5) ;  /* 0xfffffffc00fc7947 */ /* 0x000fc0000383ffff */
[----:B------:R-:W-:-:S00]  /*0dc0*/  NOP ;  /* 0x0000000000007918 */ /* 0x000fc00000000000 */
        /* <DEDUP_REMOVED lines=11> */
.L_x_6:


//--------------------- .nv.shared._Z3atbPKdS0_Pdiii --------------------------
	.section	.nv.shared._Z3atbPKdS0_Pdiii,"aw",@nobits
	.sectionflags	@""
	.align	8
.nv.shared._Z3atbPKdS0_Pdiii:
	.zero		25600


//--------------------- .nv.shared.reserved.0     --------------------------
	.section	.nv.shared.reserved.0,"aw",@nobits
	.weak		__nv_reservedSMEM_offset_0_alias
	.size		__nv_reservedSMEM_offset_0_alias, 0, 64
	.other		__nv_reservedSMEM_offset_0_alias,@"STO_CUDA_RESERVED_SHARED STV_DEFAULT"
__nv_reservedSMEM_offset_0_alias:
	.zero		0
	.zero		64


//--------------------- .nv.constant0._Z3atbPKdS0_Pdiii --------------------------
	.section	.nv.constant0._Z3atbPKdS0_Pdiii,"a",@progbits
	.sectionflags	@""
	.align	4
.nv.constant0._Z3atbPKdS0_Pdiii:
	.zero		932


//--------------------- SYMBOLS --------------------------

	.type		.nv.reservedSmem.offset0,@object
	.size		.nv.reservedSmem.offset0,0x4
	.type		.nv.reservedSmem.cap,@object
	.size		.nv.reservedSmem.cap,0x4
